	.headerflags	@"EF_CUDA_TEXMODE_UNIFIED EF_CUDA_64BIT_ADDRESS EF_CUDA_ACCELERATORS EF_CUDA_SM90 EF_CUDA_VIRTUAL_SM(EF_CUDA_SM90)"
	.elftype	@"ET_EXEC"


//--------------------- .nv.info                  --------------------------
	.section	.nv.info,"",@"SHT_CUDA_INFO"
	.align	4


	//----- nvinfo : EIATTR_REGCOUNT
	.align		4
        /*0000*/ 	.byte	0x04, 0x2f
        /*0002*/ 	.short	(.L_2 - .L_1)
	.align		4
.L_1:
        /*0004*/ 	.word	index@(triton_poi_fused_gelu_native_layer_norm_1)
        /*0008*/ 	.word	0x0000001b


	//----- nvinfo : EIATTR_MIN_STACK_SIZE
	.align		4
.L_2:
        /*000c*/ 	.byte	0x04, 0x12
        /*000e*/ 	.short	(.L_4 - .L_3)
	.align		4
.L_3:
        /*0010*/ 	.word	index@(triton_poi_fused_gelu_native_layer_norm_1)
        /*0014*/ 	.word	0x00000000


	//----- nvinfo : EIATTR_FRAME_SIZE
	.align		4
.L_4:
        /*0018*/ 	.byte	0x04, 0x11
        /*001a*/ 	.short	(.L_6 - .L_5)
	.align		4
.L_5:
        /*001c*/ 	.word	index@(triton_poi_fused_gelu_native_layer_norm_1)
        /*0020*/ 	.word	0x00000000


	//----- nvinfo : EIATTR_MIN_STACK_SIZE
	.align		4
.L_6:
        /*0024*/ 	.byte	0x04, 0x12
        /*0026*/ 	.short	(.L_8 - .L_7)
	.align		4
.L_7:
        /*0028*/ 	.word	index@(triton_poi_fused_gelu_native_layer_norm_1)
        /*002c*/ 	.word	0x00000000
.L_8:


//--------------------- .nv.info.triton_poi_fused_gelu_native_layer_norm_1 --------------------------
	.section	.nv.info.triton_poi_fused_gelu_native_layer_norm_1,"",@"SHT_CUDA_INFO"
	.sectionflags	@""
	.align	4


	//----- nvinfo : EIATTR_CUDA_API_VERSION
	.align		4
        /*0000*/ 	.byte	0x04, 0x37
        /*0002*/ 	.short	(.L_10 - .L_9)
.L_9:
        /*0004*/ 	.word	0x0000007c


	//----- nvinfo : EIATTR_KPARAM_INFO
	.align		4
.L_10:
        /*0008*/ 	.byte	0x04, 0x17
        /*000a*/ 	.short	(.L_12 - .L_11)
.L_11:
        /*000c*/ 	.word	0x00000000
        /*0010*/ 	.short	0x0006
        /*0012*/ 	.short	0x0030
        /*0014*/ 	.byte	0x00, 0xf0, 0x11, 0x00


	//----- nvinfo : EIATTR_KPARAM_INFO
	.align		4
.L_12:
        /*0018*/ 	.byte	0x04, 0x17
        /*001a*/ 	.short	(.L_14 - .L_13)
.L_13:
        /*001c*/ 	.word	0x00000000
        /*0020*/ 	.short	0x0005
        /*0022*/ 	.short	0x0028
        /*0024*/ 	.byte	0x00, 0xf4, 0x21, 0x00


	//----- nvinfo : EIATTR_KPARAM_INFO
	.align		4
.L_14:
        /*0028*/ 	.byte	0x04, 0x17
        /*002a*/ 	.short	(.L_16 - .L_15)
.L_15:
        /*002c*/ 	.word	0x00000000
        /*0030*/ 	.short	0x0004
        /*0032*/ 	.short	0x0020
        /*0034*/ 	.byte	0x00, 0xf4, 0x21, 0x00


	//----- nvinfo : EIATTR_KPARAM_INFO
	.align		4
.L_16:
        /*0038*/ 	.byte	0x04, 0x17
        /*003a*/ 	.short	(.L_18 - .L_17)
.L_17:
        /*003c*/ 	.word	0x00000000
        /*0040*/ 	.short	0x0003
        /*0042*/ 	.short	0x0018
        /*0044*/ 	.byte	0x00, 0xf4, 0x21, 0x00


	//----- nvinfo : EIATTR_KPARAM_INFO
	.align		4
.L_18:
        /*0048*/ 	.byte	0x04, 0x17
        /*004a*/ 	.short	(.L_20 - .L_19)
.L_19:
        /*004c*/ 	.word	0x00000000
        /*0050*/ 	.short	0x0002
        /*0052*/ 	.short	0x0010
        /*0054*/ 	.byte	0x00, 0xf4, 0x21, 0x00


	//----- nvinfo : EIATTR_KPARAM_INFO
	.align		4
.L_20:
        /*0058*/ 	.byte	0x04, 0x17
        /*005a*/ 	.short	(.L_22 - .L_21)
.L_21:
        /*005c*/ 	.word	0x00000000
        /*0060*/ 	.short	0x0001
        /*0062*/ 	.short	0x0008
        /*0064*/ 	.byte	0x00, 0xf4, 0x21, 0x00


	//----- nvinfo : EIATTR_KPARAM_INFO
	.align		4
.L_22:
        /*0068*/ 	.byte	0x04, 0x17
        /*006a*/ 	.short	(.L_24 - .L_23)
.L_23:
        /*006c*/ 	.word	0x00000000
        /*0070*/ 	.short	0x0000
        /*0072*/ 	.short	0x0000
        /*0074*/ 	.byte	0x00, 0xf4, 0x21, 0x00


	//----- nvinfo : EIATTR_SPARSE_MMA_MASK
	.align		4
.L_24:
        /*0078*/ 	.byte	0x03, 0x50
        /*007a*/ 	.short	0x0000


	//----- nvinfo : EIATTR_MAXREG_COUNT
	.align		4
        /*007c*/ 	.byte	0x03, 0x1b
        /*007e*/ 	.short	0x00ff


	//----- nvinfo : EIATTR_EXIT_INSTR_OFFSETS
	.align		4
        /*0080*/ 	.byte	0x04, 0x1c
        /*0082*/ 	.short	(.L_26 - .L_25)


	//   ....[0]....
.L_25:
        /*0084*/ 	.word	0x00000710


	//   ....[1]....
        /*0088*/ 	.word	0x00000730


	//----- nvinfo : EIATTR_REQNTID
	.align		4
.L_26:
        /*008c*/ 	.byte	0x04, 0x10
        /*008e*/ 	.short	(.L_28 - .L_27)
.L_27:
        /*0090*/ 	.word	0x00000080
        /*0094*/ 	.word	0x00000001
        /*0098*/ 	.word	0x00000001


	//----- nvinfo : EIATTR_CBANK_PARAM_SIZE
	.align		4
.L_28:
        /*009c*/ 	.byte	0x03, 0x19
        /*009e*/ 	.short	0x0034


	//----- nvinfo : EIATTR_PARAM_CBANK
	.align		4
        /*00a0*/ 	.byte	0x04, 0x0a
        /*00a2*/ 	.short	(.L_30 - .L_29)
	.align		4
.L_29:
        /*00a4*/ 	.word	index@(.nv.constant0.triton_poi_fused_gelu_native_layer_norm_1)
        /*00a8*/ 	.short	0x0210
        /*00aa*/ 	.short	0x0034


	//----- nvinfo : EIATTR_SW_WAR
	.align		4
.L_30:
        /*00ac*/ 	.byte	0x04, 0x36
        /*00ae*/ 	.short	(.L_32 - .L_31)
.L_31:
        /*00b0*/ 	.word	0x00000008
.L_32:


//--------------------- .nv.callgraph             --------------------------
	.section	.nv.callgraph,"",@"SHT_CUDA_CALLGRAPH"
	.align	4
	.sectionentsize	8
	.align		4
        /*0000*/ 	.word	0x00000000
	.align		4
        /*0004*/ 	.word	0xffffffff
	.align		4
        /*0008*/ 	.word	0x00000000
	.align		4
        /*000c*/ 	.word	0xfffffffe
	.align		4
        /*0010*/ 	.word	0x00000000
	.align		4
        /*0014*/ 	.word	0xfffffffd
	.align		4
        /*0018*/ 	.word	0x00000000
	.align		4
        /*001c*/ 	.word	0xfffffffc


//--------------------- .nv.constant4             --------------------------
	.section	.nv.constant4,"a",@progbits
	.align	8
	.align		8
.nv.constant4:
        /*0000*/ 	.dword	_$_str


//--------------------- .text.triton_poi_fused_gelu_native_layer_norm_1 --------------------------
	.section	.text.triton_poi_fused_gelu_native_layer_norm_1,"ax",@progbits
	.align	128
        .global         triton_poi_fused_gelu_native_layer_norm_1
        .type           triton_poi_fused_gelu_native_layer_norm_1,@function
        .size           triton_poi_fused_gelu_native_layer_norm_1,(.L_x_1 - triton_poi_fused_gelu_native_layer_norm_1)
        .other          triton_poi_fused_gelu_native_layer_norm_1,@"STO_CUDA_ENTRY STV_DEFAULT"
triton_poi_fused_gelu_native_layer_norm_1:
.text.triton_poi_fused_gelu_native_layer_norm_1:
[----:B------:R-:W0:Y:S01]  /*0000*/  LDC R1, c[0x0][0x28] ;  /* 0x00000a00ff017b82 */ /* 0x000e220000000800 */
[----:B------:R-:W1:Y:S07]  /*0010*/  S2R R0, SR_TID.X ;  /* 0x0000000000007919 */ /* 0x000e6e0000002100 */
[----:B------:R-:W2:Y:S01]  /*0020*/  LDC.64 R10, c[0x0][0x210] ;  /* 0x00008400ff0a7b82 */ /* 0x000ea20000000a00 */
[----:B------:R-:W-:Y:S01]  /*0030*/  ULDC.64 UR4, c[0x0][0x208] ;  /* 0x0000820000047ab9 */ /* 0x000fe20000000a00 */
[----:B------:R-:W3:Y:S06]  /*0040*/  S2R R3, SR_CTAID.X ;  /* 0x0000000000037919 */ /* 0x000eec0000002500 */
[----:B------:R-:W4:Y:S08]  /*0050*/  LDC.64 R12, c[0x0][0x220] ;  /* 0x00008800ff0c7b82 */ /* 0x000f300000000a00 */
[----:B------:R-:W5:Y:S01]  /*0060*/  LDC.64 R14, c[0x0][0x218] ;  /* 0x00008600ff0e7b82 */ /* 0x000f620000000a00 */
[----:B------:R-:W-:-:S07]  /*0070*/  CS2R R8, SRZ ;  /* 0x0000000000087805 */ /* 0x000fce000001ff00 */
[----:B------:R-:W5:Y:S01]  /*0080*/  LDC.64 R6, c[0x0][0x228] ;  /* 0x00008a00ff067b82 */ /* 0x000f620000000a00 */
[----:B------:R-:W-:Y:S01]  /*0090*/  HFMA2.MMA R22, -RZ, RZ, -0.74462890625, 604.5 ;  /* 0xb9f560b9ff167435 */ /* 0x000fe200000001ff */
[----:B------:R-:W-:Y:S01]  /*00a0*/  IMAD.MOV.U32 R20, RZ, RZ, 0x3789ca3c ;  /* 0x3789ca3cff147424 */ /* 0x000fe200078e00ff */
[----:B------:R-:W-:Y:S01]  /*00b0*/  HFMA2.MMA R21, -RZ, RZ, 0.470947265625, -12.46875 ;  /* 0x3789ca3cff157435 */ /* 0x000fe200000001ff */
[----:B------:R-:W-:Y:S01]  /*00c0*/  MOV R24, 0x3bac840b ;  /* 0x3bac840b00187802 */ /* 0x000fe20000000f00 */
[----:B------:R-:W-:Y:S01]  /*00d0*/  HFMA2.MMA R23, -RZ, RZ, 0.958984375, -6.1690807342529296875e-05 ;  /* 0x3bac840bff177435 */ /* 0x000fe200000001ff */
[----:B------:R-:W-:Y:S01]  /*00e0*/  ULDC.64 UR6, c[0x0][0x238] ;  /* 0x00008e0000067ab9 */ /* 0x000fe20000000a00 */
[----:B-1----:R-:W-:-:S04]  /*00f0*/  SHF.L.U32 R0, R0, 0x1, RZ ;  /* 0x0000000100007819 */ /* 0x002fc800000006ff */
[----:B------:R-:W-:-:S04]  /*0100*/  LOP3.LUT R0, R0, 0xfe, RZ, 0xc0, !PT ;  /* 0x000000fe00007812 */ /* 0x000fc800078ec0ff */
[----:B---3--:R-:W-:Y:S02]  /*0110*/  LEA R0, R3, R0, 0x8 ;  /* 0x0000000003007211 */ /* 0x008fe400078e40ff */
[----:B------:R-:W-:Y:S02]  /*0120*/  CS2R R2, SRZ ;  /* 0x0000000000027805 */ /* 0x000fe4000001ff00 */
[C---:B------:R-:W-:Y:S01]  /*0130*/  ISETP.GE.AND P0, PT, R0.reuse, 0x100, PT ;  /* 0x000001000000780c */ /* 0x040fe20003f06270 */
[----:B--2---:R-:W-:-:S12]  /*0140*/  IMAD.WIDE R10, R0, 0x4, R10 ;  /* 0x00000004000a7825 */ /* 0x004fd800078e020a */
[----:B------:R1:W2:Y:S01]  /*0150*/  @!P0 LDG.E.64 R2, desc[UR4][R10.64] ;  /* 0x000000040a028981 */ /* 0x0002a2000c1e1b00 */
[----:B------:R-:W-:-:S04]  /*0160*/  SHF.R.S32.HI R5, RZ, 0x1f, R0 ;  /* 0x0000001fff057819 */ /* 0x000fc80000011400 */
[----:B------:R-:W-:Y:S02]  /*0170*/  LEA.HI R16, R5, R0, RZ, 0x2 ;  /* 0x0000000005107211 */ /* 0x000fe400078f10ff */
[----:B------:R-:W3:Y:S02]  /*0180*/  LDC.64 R4, c[0x0][0x230] ;  /* 0x00008c00ff047b82 */ /* 0x000ee40000000a00 */
[----:B------:R-:W-:-:S05]  /*0190*/  SHF.R.S32.HI R17, RZ, 0x2, R16 ;  /* 0x00000002ff117819 */ /* 0x000fca0000011410 */
[----:B----4-:R-:W-:-:S05]  /*01a0*/  IMAD.WIDE R12, R17, 0x4, R12 ;  /* 0x00000004110c7825 */ /* 0x010fca00078e020c */
[----:B------:R-:W4:Y:S01]  /*01b0*/  @!P0 LDG.E.EL R8, desc[UR4][R12.64] ;  /* 0x000000040c088981 */ /* 0x000f22000c2e1900 */
[----:B-1----:R-:W-:Y:S01]  /*01c0*/  CS2R R10, SRZ ;  /* 0x00000000000a7805 */ /* 0x002fe2000001ff00 */
[----:B-----5:R-:W-:Y:S02]  /*01d0*/  IMAD.WIDE R14, R17, 0x4, R14 ;  /* 0x00000004110e7825 */ /* 0x020fe400078e020e */
[----:B------:R-:W5:Y:S01]  /*01e0*/  @!P0 LDG.E.EL R9, desc[UR4][R12.64] ;  /* 0x000000040c098981 */ /* 0x000f62000c2e1900 */
[----:B------:R-:W-:-:S03]  /*01f0*/  LOP3.LUT R17, R16, 0xfffffffc, RZ, 0xc0, !PT ;  /* 0xfffffffc10117812 */ /* 0x000fc600078ec0ff */
[----:B------:R-:W4:Y:S01]  /*0200*/  @!P0 LDG.E.EL R10, desc[UR4][R14.64] ;  /* 0x000000040e0a8981 */ /* 0x000f22000c2e1900 */
[----:B------:R-:W-:-:S03]  /*0210*/  IADD3 R19, R0, -R17, RZ ;  /* 0x8000001100137210 */ /* 0x000fc60007ffe0ff */
[----:B------:R-:W4:Y:S02]  /*0220*/  @!P0 LDG.E.EL R11, desc[UR4][R14.64] ;  /* 0x000000040e0b8981 */ /* 0x000f24000c2e1900 */
[----:B0-----:R-:W-:Y:S01]  /*0230*/  IMAD.WIDE R16, R19, 0x4, R6 ;  /* 0x0000000413107825 */ /* 0x001fe200078e0206 */
[----:B------:R-:W-:-:S03]  /*0240*/  CS2R R6, SRZ ;  /* 0x0000000000067805 */ /* 0x000fc6000001ff00 */
[----:B---3--:R-:W-:Y:S01]  /*0250*/  IMAD.WIDE R18, R19, 0x4, R4 ;  /* 0x0000000413127825 */ /* 0x008fe200078e0204 */
[----:B------:R-:W-:-:S04]  /*0260*/  CS2R R4, SRZ ;  /* 0x0000000000047805 */ /* 0x000fc8000001ff00 */
[----:B------:R0:W3:Y:S04]  /*0270*/  @!P0 LDG.E.EL.64 R6, desc[UR4][R18.64] ;  /* 0x0000000412068981 */ /* 0x0000e8000c2e1b00 */
[----:B------:R1:W3:Y:S01]  /*0280*/  @!P0 LDG.E.EL.64 R4, desc[UR4][R16.64] ;  /* 0x0000000410048981 */ /* 0x0002e2000c2e1b00 */
[----:B0-----:R-:W-:Y:S01]  /*0290*/  IMAD.MOV.U32 R19, RZ, RZ, -0x460a9f47 ;  /* 0xb9f560b9ff137424 */ /* 0x001fe200078e00ff */
[----:B-1----:R-:W-:Y:S02]  /*02a0*/  HFMA2.MMA R16, -RZ, RZ, -1.26171875, -2.110004425048828125e-05 ;  /* 0xbd0c8162ff107435 */ /* 0x002fe400000001ff */
[----:B------:R-:W-:Y:S01]  /*02b0*/  HFMA2.MMA R18, -RZ, RZ, 1.52734375, -41152 ;  /* 0x3e1cf906ff127435 */ /* 0x000fe200000001ff */
[----:B--2---:R-:W-:Y:S01]  /*02c0*/  FMUL R12, R2, 0.70710676908493041992 ;  /* 0x3f3504f3020c7820 */ /* 0x004fe20000400000 */
[----:B------:R-:W-:-:S03]  /*02d0*/  FMUL R13, R3, 0.70710676908493041992 ;  /* 0x3f3504f3030d7820 */ /* 0x000fc60000400000 */
[----:B------:R-:W-:Y:S01]  /*02e0*/  FADD.FTZ R15, |R12|, -RZ ;  /* 0x800000ff0c0f7221 */ /* 0x000fe20000010200 */
[----:B------:R-:W-:-:S04]  /*02f0*/  FADD.FTZ R14, |R13|, -RZ ;  /* 0x800000ff0d0e7221 */ /* 0x000fc80000010200 */
[----:B------:R-:W-:Y:S02]  /*0300*/  FSETP.GE.AND P1, PT, R15, 1.0029599666595458984, PT ;  /* 0x3f8060fe0f00780b */ /* 0x000fe40003f26000 */
[----:B------:R-:W-:-:S11]  /*0310*/  FSETP.GE.AND P2, PT, R14, 1.0029599666595458984, PT ;  /* 0x3f8060fe0e00780b */ /* 0x000fd60003f46000 */
[----:B------:R-:W-:Y:S01]  /*0320*/  @!P1 MOV R20, 0x38b1e96a ;  /* 0x38b1e96a00149802 */ /* 0x000fe20000000f00 */
[----:B------:R-:W-:Y:S01]  /*0330*/  @!P1 FMUL R15, R12, R12 ;  /* 0x0000000c0c0f9220 */ /* 0x000fe20000400000 */
[----:B------:R-:W-:Y:S01]  /*0340*/  @!P1 MOV R22, 0xba574d20 ;  /* 0xba574d2000169802 */ /* 0x000fe20000000f00 */
[----:B------:R-:W-:Y:S01]  /*0350*/  @!P2 IMAD.MOV.U32 R19, RZ, RZ, -0x45a8b2e0 ;  /* 0xba574d20ff13a424 */ /* 0x000fe200078e00ff */
[----:B------:R-:W-:Y:S01]  /*0360*/  @!P2 MOV R21, 0x38b1e96a ;  /* 0x38b1e96a0015a802 */ /* 0x000fe20000000f00 */
[----:B------:R-:W-:Y:S01]  /*0370*/  @!P2 FMUL R14, R13, R13 ;  /* 0x0000000d0d0ea220 */ /* 0x000fe20000400000 */
[----:B------:R-:W-:Y:S01]  /*0380*/  @!P2 MOV R23, 0x3baad5ea ;  /* 0x3baad5ea0017a802 */ /* 0x000fe20000000f00 */
[----:B------:R-:W-:Y:S02]  /*0390*/  FFMA.FTZ R17, R15, R20, R22 ;  /* 0x000000140f117223 */ /* 0x000fe40000010016 */
[----:B------:R-:W-:Y:S01]  /*03a0*/  FFMA.FTZ R20, R14, R21, R19 ;  /* 0x000000150e147223 */ /* 0x000fe20000010013 */
[----:B------:R-:W-:Y:S01]  /*03b0*/  IMAD.MOV.U32 R19, RZ, RZ, -0x42f37e9e ;  /* 0xbd0c8162ff137424 */ /* 0x000fe200078e00ff */
[----:B------:R-:W-:Y:S01]  /*03c0*/  @!P1 MOV R24, 0x3baad5ea ;  /* 0x3baad5ea00189802 */ /* 0x000fe20000000f00 */
[----:B------:R-:W-:-:S02]  /*03d0*/  @!P2 IMAD.MOV.U32 R19, RZ, RZ, -0x4323e419 ;  /* 0xbcdc1be7ff13a424 */ /* 0x000fc400078e00ff */
[----:B------:R-:W-:Y:S01]  /*03e0*/  FFMA.FTZ R22, R20, R14, R23 ;  /* 0x0000000e14167223 */ /* 0x000fe20000010017 */
[----:B------:R-:W-:-:S03]  /*03f0*/  @!P1 MOV R16, 0xbcdc1be7 ;  /* 0xbcdc1be700109802 */ /* 0x000fc60000000f00 */
[-C--:B------:R-:W-:Y:S01]  /*0400*/  FFMA.FTZ R22, R22, R14.reuse, R19 ;  /* 0x0000000e16167223 */ /* 0x080fe20000010013 */
[----:B------:R-:W-:Y:S01]  /*0410*/  HFMA2.MMA R19, -RZ, RZ, 1.52734375, -41152 ;  /* 0x3e1cf906ff137435 */ /* 0x000fe200000001ff */
[-C--:B------:R-:W-:Y:S01]  /*0420*/  FFMA.FTZ R17, R17, R15.reuse, R24 ;  /* 0x0000000f11117223 */ /* 0x080fe20000010018 */
[----:B------:R-:W-:Y:S01]  /*0430*/  HFMA2.MMA R20, -RZ, RZ, 1.853515625, -0.00091457366943359375 ;  /* 0x3f6a937eff147435 */ /* 0x000fe200000001ff */
[----:B------:R-:W-:Y:S01]  /*0440*/  @!P1 MOV R18, 0x3de718af ;  /* 0x3de718af00129802 */ /* 0x000fe20000000f00 */
[----:B------:R-:W-:Y:S01]  /*0450*/  HFMA2.MMA R21, -RZ, RZ, 1.853515625, -0.00091457366943359375 ;  /* 0x3f6a937eff157435 */ /* 0x000fe200000001ff */
[-C--:B------:R-:W-:Y:S01]  /*0460*/  FFMA.FTZ R17, R17, R15.reuse, R16 ;  /* 0x0000000f11117223 */ /* 0x080fe20000010010 */
[----:B------:R-:W-:Y:S01]  /*0470*/  @!P2 MOV R19, 0x3de718af ;  /* 0x3de718af0013a802 */ /* 0x000fe20000000f00 */
[----:B------:R-:W-:Y:S01]  /*0480*/  HFMA2.MMA R23, -RZ, RZ, 1.78125, -136.25 ;  /* 0x3f20d842ff177435 */ /* 0x000fe200000001ff */
[----:B------:R-:W-:Y:S02]  /*0490*/  @!P1 IMAD.MOV.U32 R20, RZ, RZ, -0x413f6c54 ;  /* 0xbec093acff149424 */ /* 0x000fe400078e00ff */
[-C--:B------:R-:W-:Y:S01]  /*04a0*/  FFMA.FTZ R17, R17, R15.reuse, R18 ;  /* 0x0000000f11117223 */ /* 0x080fe20000010012 */
[----:B------:R-:W-:Y:S01]  /*04b0*/  @!P2 MOV R21, 0xbec093ac ;  /* 0xbec093ac0015a802 */ /* 0x000fe20000000f00 */
[-C--:B------:R-:W-:Y:S01]  /*04c0*/  FFMA.FTZ R22, R22, R14.reuse, R19 ;  /* 0x0000000e16167223 */ /* 0x080fe20000010013 */
[----:B------:R-:W-:Y:S01]  /*04d0*/  MOV R16, 0x3f20d842 ;  /* 0x3f20d84200107802 */ /* 0x000fe20000000f00 */
[-C--:B------:R-:W-:Y:S01]  /*04e0*/  FFMA.FTZ R17, R17, R15.reuse, R20 ;  /* 0x0000000f11117223 */ /* 0x080fe20000010014 */
[----:B------:R-:W-:Y:S01]  /*04f0*/  @!P1 IMAD.MOV.U32 R16, RZ, RZ, 0x3e0375d3 ;  /* 0x3e0375d3ff109424 */ /* 0x000fe200078e00ff */
[----:B------:R-:W-:Y:S01]  /*0500*/  @!P2 MOV R23, 0x3e0375d3 ;  /* 0x3e0375d30017a802 */ /* 0x000fe20000000f00 */
[----:B------:R-:W-:Y:S01]  /*0510*/  FFMA.FTZ R22, R22, R14, R21 ;  /* 0x0000000e16167223 */ /* 0x000fe20000010015 */
[----:B------:R-:W-:Y:S01]  /*0520*/  FSEL R18, -R15, R12, P1 ;  /* 0x0000000c0f127208 */ /* 0x000fe20000800100 */
[----:B------:R-:W-:Y:S01]  /*0530*/  FFMA.FTZ R15, R17, R15, R16 ;  /* 0x0000000f110f7223 */ /* 0x000fe20000010010 */
[----:B------:R-:W-:Y:S01]  /*0540*/  FSEL R17, -R14, R13, P2 ;  /* 0x0000000d0e117208 */ /* 0x000fe20001000100 */
[----:B------:R-:W-:-:S02]  /*0550*/  FFMA.FTZ R22, R22, R14, R23 ;  /* 0x0000000e16167223 */ /* 0x000fc40000010017 */
[----:B------:R-:W-:Y:S02]  /*0560*/  FFMA.FTZ R15, R15, R18, R18 ;  /* 0x000000120f0f7223 */ /* 0x000fe40000010012 */
[----:B------:R-:W-:Y:S02]  /*0570*/  FFMA.FTZ R22, R22, R17, R17 ;  /* 0x0000001116167223 */ /* 0x000fe40000010011 */
[----:B------:R-:W0:Y:S08]  /*0580*/  @P1 MUFU.EX2 R14, R15 ;  /* 0x0000000f000e1308 */ /* 0x000e300000000800 */
[----:B------:R-:W1:Y:S01]  /*0590*/  @P2 MUFU.EX2 R16, R22 ;  /* 0x0000001600102308 */ /* 0x000e620000000800 */
[----:B----4-:R-:W-:Y:S01]  /*05a0*/  FADD R8, R8, 9.9999997473787516356e-06 ;  /* 0x3727c5ac08087421 */ /* 0x010fe20000000000 */
[----:B-----5:R-:W-:Y:S01]  /*05b0*/  FADD R9, R9, 9.9999997473787516356e-06 ;  /* 0x3727c5ac09097421 */ /* 0x020fe20000000000 */
[----:B0-----:R-:W-:-:S05]  /*05c0*/  @P1 FADD R17, -R14, 1 ;  /* 0x3f8000000e111421 */ /* 0x001fca0000000100 */
[----:B------:R-:W0:Y:S01]  /*05d0*/  MUFU.RSQ R8, R8 ;  /* 0x0000000800087308 */ /* 0x000e220000001400 */
[----:B-1----:R-:W-:-:S07]  /*05e0*/  @P2 FADD R16, -R16, 1 ;  /* 0x3f80000010102421 */ /* 0x002fce0000000100 */
[----:B------:R-:W1:Y:S01]  /*05f0*/  MUFU.RSQ R9, R9 ;  /* 0x0000000900097308 */ /* 0x000e620000001400 */
[----:B------:R-:W-:Y:S02]  /*0600*/  @P1 LOP3.LUT R15, R17, 0x80000000, R12, 0xf8, !PT ;  /* 0x80000000110f1812 */ /* 0x000fe400078ef80c */
[----:B------:R-:W-:Y:S01]  /*0610*/  @P2 LOP3.LUT R22, R16, 0x80000000, R13, 0xf8, !PT ;  /* 0x8000000010162812 */ /* 0x000fe200078ef80d */
[----:B------:R-:W-:Y:S01]  /*0620*/  FMUL R12, R2, 0.5 ;  /* 0x3f000000020c7820 */ /* 0x000fe20000400000 */
[----:B------:R-:W-:Y:S01]  /*0630*/  LOP3.LUT R13, R10, 0x80000000, RZ, 0x3c, !PT ;  /* 0x800000000a0d7812 */ /* 0x000fe200078e3cff */
[----:B------:R-:W-:Y:S01]  /*0640*/  FMUL R3, R3, 0.5 ;  /* 0x3f00000003037820 */ /* 0x000fe20000400000 */
[----:B------:R-:W-:Y:S01]  /*0650*/  LOP3.LUT R2, R11, 0x80000000, RZ, 0x3c, !PT ;  /* 0x800000000b027812 */ /* 0x000fe200078e3cff */
[----:B------:R-:W-:Y:S01]  /*0660*/  FADD R15, R15, 1 ;  /* 0x3f8000000f0f7421 */ /* 0x000fe20000000000 */
[----:B------:R-:W-:-:S03]  /*0670*/  FADD R22, R22, 1 ;  /* 0x3f80000016167421 */ /* 0x000fc60000000000 */
[----:B------:R-:W-:Y:S01]  /*0680*/  FFMA R13, R12, R15, R13 ;  /* 0x0000000f0c0d7223 */ /* 0x000fe2000000000d */
[----:B------:R-:W-:Y:S01]  /*0690*/  FFMA R22, R3, R22, R2 ;  /* 0x0000001603167223 */ /* 0x000fe20000000002 */
[----:B------:R-:W-:Y:S02]  /*06a0*/  SHF.R.S32.HI R3, RZ, 0x1f, R0 ;  /* 0x0000001fff037819 */ /* 0x000fe40000011400 */
[----:B------:R-:W-:Y:S01]  /*06b0*/  LEA R2, P1, R0, UR6, 0x2 ;  /* 0x0000000600027c11 */ /* 0x000fe2000f8210ff */
[----:B0-----:R-:W-:Y:S01]  /*06c0*/  FMUL R13, R8, R13 ;  /* 0x0000000d080d7220 */ /* 0x001fe20000400000 */
[----:B-1----:R-:W-:Y:S02]  /*06d0*/  FMUL R22, R9, R22 ;  /* 0x0000001609167220 */ /* 0x002fe40000400000 */
[----:B------:R-:W-:Y:S01]  /*06e0*/  LEA.HI.X R3, R0, UR7, R3, 0x2, P1 ;  /* 0x0000000700037c11 */ /* 0x000fe200088f1403 */
[----:B---3--:R-:W-:Y:S01]  /*06f0*/  FFMA R4, R13, R4, R6 ;  /* 0x000000040d047223 */ /* 0x008fe20000000006 */
[----:B------:R-:W-:Y:S01]  /*0700*/  FFMA R5, R22, R5, R7 ;  /* 0x0000000516057223 */ /* 0x000fe20000000007 */
[----:B------:R-:W-:Y:S06]  /*0710*/  @P0 EXIT ;  /* 0x000000000000094d */ /* 0x000fec0003800000 */
[----:B------:R-:W-:Y:S01]  /*0720*/  STG.E.64 desc[UR4][R2.64], R4 ;  /* 0x0000000402007986 */ /* 0x000fe2000c101b04 */
[----:B------:R-:W-:Y:S05]  /*0730*/  EXIT ;  /* 0x000000000000794d */ /* 0x000fea0003800000 */
.L_x_0:
[----:B------:R-:W-:-:S00]  /*0740*/  BRA `(.L_x_0) ;  /* 0xfffffffc00fc7947 */ /* 0x000fc0000383ffff */
[----:B------:R-:W-:-:S00]  /*0750*/  NOP ;  /* 0x0000000000007918 */ /* 0x000fc00000000000 */
        /* <DEDUP_REMOVED lines=10> */
.L_x_1:


//--------------------- .nv.global.init           --------------------------
	.section	.nv.global.init,"aw",@progbits
.nv.global.init:
	.type		_$_str,@object
	.size		_$_str,(.L_0 - _$_str)
_$_str:
        /*0000*/ 	.byte	0x5f, 0x5f, 0x43, 0x55, 0x44, 0x41, 0x5f, 0x46, 0x54, 0x5a, 0x00
.L_0:


//--------------------- .nv.constant0.triton_poi_fused_gelu_native_layer_norm_1 --------------------------
	.section	.nv.constant0.triton_poi_fused_gelu_native_layer_norm_1,"a",@progbits
	.sectionflags	@""
	.align	4
.nv.constant0.triton_poi_fused_gelu_native_layer_norm_1:
	.zero		580
